	.headerflags	@"EF_CUDA_TEXMODE_UNIFIED EF_CUDA_64BIT_ADDRESS EF_CUDA_ACCELERATORS EF_CUDA_SM90 EF_CUDA_VIRTUAL_SM(EF_CUDA_SM90)"
	.elftype	@"ET_EXEC"


//--------------------- .nv.info                  --------------------------
	.section	.nv.info,"",@"SHT_CUDA_INFO"
	.align	4


	//----- nvinfo : EIATTR_REGCOUNT
	.align		4
        /*0000*/ 	.byte	0x04, 0x2f
        /*0002*/ 	.short	(.L_1 - .L_0)
	.align		4
.L_0:
        /*0004*/ 	.word	index@(triton_per_fused_mv_2)
        /*0008*/ 	.word	0x0000000f


	//----- nvinfo : EIATTR_MIN_STACK_SIZE
	.align		4
.L_1:
        /*000c*/ 	.byte	0x04, 0x12
        /*000e*/ 	.short	(.L_3 - .L_2)
	.align		4
.L_2:
        /*0010*/ 	.word	index@(triton_per_fused_mv_2)
        /*0014*/ 	.word	0x00000000


	//----- nvinfo : EIATTR_FRAME_SIZE
	.align		4
.L_3:
        /*0018*/ 	.byte	0x04, 0x11
        /*001a*/ 	.short	(.L_5 - .L_4)
	.align		4
.L_4:
        /*001c*/ 	.word	index@(triton_per_fused_mv_2)
        /*0020*/ 	.word	0x00000000


	//----- nvinfo : EIATTR_MIN_STACK_SIZE
	.align		4
.L_5:
        /*0024*/ 	.byte	0x04, 0x12
        /*0026*/ 	.short	(.L_7 - .L_6)
	.align		4
.L_6:
        /*0028*/ 	.word	index@(triton_per_fused_mv_2)
        /*002c*/ 	.word	0x00000000
.L_7:


//--------------------- .nv.info.triton_per_fused_mv_2 --------------------------
	.section	.nv.info.triton_per_fused_mv_2,"",@"SHT_CUDA_INFO"
	.sectionflags	@""
	.align	4


	//----- nvinfo : EIATTR_CUDA_API_VERSION
	.align		4
        /*0000*/ 	.byte	0x04, 0x37
        /*0002*/ 	.short	(.L_9 - .L_8)
.L_8:
        /*0004*/ 	.word	0x0000007c


	//----- nvinfo : EIATTR_KPARAM_INFO
	.align		4
.L_9:
        /*0008*/ 	.byte	0x04, 0x17
        /*000a*/ 	.short	(.L_11 - .L_10)
.L_10:
        /*000c*/ 	.word	0x00000000
        /*0010*/ 	.short	0x0004
        /*0012*/ 	.short	0x001c
        /*0014*/ 	.byte	0x00, 0xf0, 0x11, 0x00


	//----- nvinfo : EIATTR_KPARAM_INFO
	.align		4
.L_11:
        /*0018*/ 	.byte	0x04, 0x17
        /*001a*/ 	.short	(.L_13 - .L_12)
.L_12:
        /*001c*/ 	.word	0x00000000
        /*0020*/ 	.short	0x0003
        /*0022*/ 	.short	0x0018
        /*0024*/ 	.byte	0x00, 0xf0, 0x11, 0x00


	//----- nvinfo : EIATTR_KPARAM_INFO
	.align		4
.L_13:
        /*0028*/ 	.byte	0x04, 0x17
        /*002a*/ 	.short	(.L_15 - .L_14)
.L_14:
        /*002c*/ 	.word	0x00000000
        /*0030*/ 	.short	0x0002
        /*0032*/ 	.short	0x0010
        /*0034*/ 	.byte	0x00, 0xf4, 0x21, 0x00


	//----- nvinfo : EIATTR_KPARAM_INFO
	.align		4
.L_15:
        /*0038*/ 	.byte	0x04, 0x17
        /*003a*/ 	.short	(.L_17 - .L_16)
.L_16:
        /*003c*/ 	.word	0x00000000
        /*0040*/ 	.short	0x0001
        /*0042*/ 	.short	0x0008
        /*0044*/ 	.byte	0x00, 0xf4, 0x21, 0x00


	//----- nvinfo : EIATTR_KPARAM_INFO
	.align		4
.L_17:
        /*0048*/ 	.byte	0x04, 0x17
        /*004a*/ 	.short	(.L_19 - .L_18)
.L_18:
        /*004c*/ 	.word	0x00000000
        /*0050*/ 	.short	0x0000
        /*0052*/ 	.short	0x0000
        /*0054*/ 	.byte	0x00, 0xf4, 0x21, 0x00


	//----- nvinfo : EIATTR_SPARSE_MMA_MASK
	.align		4
.L_19:
        /*0058*/ 	.byte	0x03, 0x50
        /*005a*/ 	.short	0x0000


	//----- nvinfo : EIATTR_MAXREG_COUNT
	.align		4
        /*005c*/ 	.byte	0x03, 0x1b
        /*005e*/ 	.short	0x00ff


	//----- nvinfo : EIATTR_COOP_GROUP_MASK_REGIDS
	.align		4
        /*0060*/ 	.byte	0x04, 0x29
        /*0062*/ 	.short	(.L_21 - .L_20)


	//   ....[0]....
.L_20:
        /*0064*/ 	.word	0xffffffff


	//   ....[1]....
        /*0068*/ 	.word	0xffffffff


	//   ....[2]....
        /*006c*/ 	.word	0xffffffff


	//   ....[3]....
        /*0070*/ 	.word	0xffffffff


	//   ....[4]....
        /*0074*/ 	.word	0xffffffff


	//   ....[5]....
        /*0078*/ 	.word	0xffffffff


	//----- nvinfo : EIATTR_COOP_GROUP_INSTR_OFFSETS
	.align		4
.L_21:
        /*007c*/ 	.byte	0x04, 0x28
        /*007e*/ 	.short	(.L_23 - .L_22)


	//   ....[0]....
.L_22:
        /*0080*/ 	.word	0x000001d0


	//   ....[1]....
        /*0084*/ 	.word	0x000001f0


	//   ....[2]....
        /*0088*/ 	.word	0x00000210


	//   ....[3]....
        /*008c*/ 	.word	0x00000230


	//   ....[4]....
        /*0090*/ 	.word	0x00000250


	//   ....[5]....
        /*0094*/ 	.word	0x000002d0


	//----- nvinfo : EIATTR_EXIT_INSTR_OFFSETS
	.align		4
.L_23:
        /*0098*/ 	.byte	0x04, 0x1c
        /*009a*/ 	.short	(.L_25 - .L_24)


	//   ....[0]....
.L_24:
        /*009c*/ 	.word	0x00000310


	//   ....[1]....
        /*00a0*/ 	.word	0x00000360


	//----- nvinfo : EIATTR_REQNTID
	.align		4
.L_25:
        /*00a4*/ 	.byte	0x04, 0x10
        /*00a6*/ 	.short	(.L_27 - .L_26)
.L_26:
        /*00a8*/ 	.word	0x00000040
        /*00ac*/ 	.word	0x00000001
        /*00b0*/ 	.word	0x00000001


	//----- nvinfo : EIATTR_CBANK_PARAM_SIZE
	.align		4
.L_27:
        /*00b4*/ 	.byte	0x03, 0x19
        /*00b6*/ 	.short	0x0020


	//----- nvinfo : EIATTR_PARAM_CBANK
	.align		4
        /*00b8*/ 	.byte	0x04, 0x0a
        /*00ba*/ 	.short	(.L_29 - .L_28)
	.align		4
.L_28:
        /*00bc*/ 	.word	index@(.nv.constant0.triton_per_fused_mv_2)
        /*00c0*/ 	.short	0x0210
        /*00c2*/ 	.short	0x0020


	//----- nvinfo : EIATTR_SW_WAR
	.align		4
.L_29:
        /*00c4*/ 	.byte	0x04, 0x36
        /*00c6*/ 	.short	(.L_31 - .L_30)
.L_30:
        /*00c8*/ 	.word	0x00000008
.L_31:


//--------------------- .nv.callgraph             --------------------------
	.section	.nv.callgraph,"",@"SHT_CUDA_CALLGRAPH"
	.align	4
	.sectionentsize	8
	.align		4
        /*0000*/ 	.word	0x00000000
	.align		4
        /*0004*/ 	.word	0xffffffff
	.align		4
        /*0008*/ 	.word	0x00000000
	.align		4
        /*000c*/ 	.word	0xfffffffe
	.align		4
        /*0010*/ 	.word	0x00000000
	.align		4
        /*0014*/ 	.word	0xfffffffd
	.align		4
        /*0018*/ 	.word	0x00000000
	.align		4
        /*001c*/ 	.word	0xfffffffc


//--------------------- .text.triton_per_fused_mv_2 --------------------------
	.section	.text.triton_per_fused_mv_2,"ax",@progbits
	.sectionflags	@"SHF_BARRIERS=1"
	.align	128
        .global         triton_per_fused_mv_2
        .type           triton_per_fused_mv_2,@function
        .size           triton_per_fused_mv_2,(.L_x_1 - triton_per_fused_mv_2)
        .other          triton_per_fused_mv_2,@"STO_CUDA_ENTRY STV_DEFAULT"
triton_per_fused_mv_2:
.text.triton_per_fused_mv_2:
[----:B------:R-:W0:Y:S02]  /*0000*/  LDC R1, c[0x0][0x28] ;  /* 0x00000a00ff017b82 */ /* 0x000e240000000800 */
[----:B------:R-:W1:Y:S01]  /*0010*/  S2R R12, SR_TID.X ;  /* 0x00000000000c7919 */ /* 0x000e620000002100 */
[----:B------:R-:W2:Y:S01]  /*0020*/  LDC.64 R4, c[0x0][0x210] ;  /* 0x00008400ff047b82 */ /* 0x000ea20000000a00 */
[----:B------:R-:W-:Y:S01]  /*0030*/  ULDC.64 UR6, c[0x0][0x208] ;  /* 0x0000820000067ab9 */ /* 0x000fe20000000a00 */
[----:B------:R-:W3:Y:S06]  /*0040*/  S2R R0, SR_CTAID.X ;  /* 0x0000000000007919 */ /* 0x000eec0000002500 */
[----:B------:R-:W4:Y:S01]  /*0050*/  LDC.64 R6, c[0x0][0x218] ;  /* 0x00008600ff067b82 */ /* 0x000f220000000a00 */
[----:B-1----:R-:W-:-:S02]  /*0060*/  LOP3.LUT R3, R12, 0x3f, RZ, 0xc0, !PT ;  /* 0x0000003f0c037812 */ /* 0x002fc400078ec0ff */
[----:B---3--:R-:W-:-:S03]  /*0070*/  ISETP.GE.AND P0, PT, R0, 0x4, PT ;  /* 0x000000040000780c */ /* 0x008fc60003f06270 */
[----:B------:R-:W-:Y:S01]  /*0080*/  IMAD R9, R0, 0x24, R3 ;  /* 0x0000002400097824 */ /* 0x000fe200078e0203 */
[C---:B------:R-:W-:Y:S01]  /*0090*/  ISETP.GE.U32.AND P2, PT, R3.reuse, 0x24, PT ;  /* 0x000000240300780c */ /* 0x040fe20003f46070 */
[C---:B----4-:R-:W-:Y:S01]  /*00a0*/  IMAD.WIDE.U32 R6, R3.reuse, 0x4, R6 ;  /* 0x0000000403067825 */ /* 0x050fe200078e0006 */
[----:B------:R-:W-:-:S03]  /*00b0*/  ISETP.LT.U32.AND P1, PT, R3, 0x24, !P0 ;  /* 0x000000240300780c */ /* 0x000fc60004721070 */
[----:B--2---:R-:W-:Y:S01]  /*00c0*/  IMAD.WIDE R4, R9, 0x4, R4 ;  /* 0x0000000409047825 */ /* 0x004fe200078e0204 */
[----:B------:R-:W-:-:S07]  /*00d0*/  CS2R R8, SRZ ;  /* 0x0000000000087805 */ /* 0x000fce000001ff00 */
[----:B------:R1:W2:Y:S04]  /*00e0*/  @!P2 LDG.E.EL R9, desc[UR6][R6.64] ;  /* 0x000000060609a981 */ /* 0x0002a8000c2e1900 */
[----:B------:R-:W3:Y:S01]  /*00f0*/  @P1 LDG.E R8, desc[UR6][R4.64] ;  /* 0x0000000604081981 */ /* 0x000ee2000c1e1900 */
[----:B------:R-:W4:Y:S01]  /*0100*/  S2UR UR5, SR_CgaCtaId ;  /* 0x00000000000579c3 */ /* 0x000f220000008800 */
[----:B------:R-:W-:Y:S01]  /*0110*/  UMOV UR4, 0x400 ;  /* 0x0000040000047882 */ /* 0x000fe20000000000 */
[----:B------:R-:W-:Y:S02]  /*0120*/  ISETP.EQ.AND P0, PT, R3, RZ, !P0 ;  /* 0x000000ff0300720c */ /* 0x000fe40004702270 */
[----:B-1----:R-:W-:Y:S02]  /*0130*/  SHF.R.U32.HI R6, RZ, 0x3, R12 ;  /* 0x00000003ff067819 */ /* 0x002fe4000001160c */
[----:B------:R-:W-:-:S02]  /*0140*/  LOP3.LUT R7, R12, 0x1, RZ, 0xc0, !PT ;  /* 0x000000010c077812 */ /* 0x000fc400078ec0ff */
[----:B------:R-:W-:Y:S01]  /*0150*/  LOP3.LUT R6, R6, 0x4, RZ, 0xc0, !PT ;  /* 0x0000000406067812 */ /* 0x000fe200078ec0ff */
[----:B----4-:R-:W-:Y:S01]  /*0160*/  UPRMT UR4, UR5, 0x654, UR4 ;  /* 0x0000065405047896 */ /* 0x010fe20008000004 */
[----:B--2---:R-:W-:Y:S02]  /*0170*/  SEL R9, R9, RZ, !P2 ;  /* 0x000000ff09097207 */ /* 0x004fe40005000000 */
[----:B------:R-:W-:Y:S02]  /*0180*/  ISETP.GE.AND P2, PT, R12, 0x2, PT ;  /* 0x000000020c00780c */ /* 0x000fe40003f46270 */
[----:B---3--:R-:W-:-:S05]  /*0190*/  SEL R8, R8, RZ, P1 ;  /* 0x000000ff08087207 */ /* 0x008fca0000800000 */
[----:B------:R-:W-:-:S05]  /*01a0*/  FMUL R9, R8, R9 ;  /* 0x0000000908097220 */ /* 0x000fca0000400000 */
[----:B------:R-:W-:Y:S02]  /*01b0*/  FSEL R9, R9, RZ, P1 ;  /* 0x000000ff09097208 */ /* 0x000fe40000800000 */
[----:B------:R-:W-:-:S03]  /*01c0*/  LOP3.LUT P1, RZ, R12, 0x1f, RZ, 0xc0, !PT ;  /* 0x0000001f0cff7812 */ /* 0x000fc6000782c0ff */
[----:B------:R-:W1:Y:S02]  /*01d0*/  SHFL.BFLY PT, R8, R9, 0x10, 0x1f ;  /* 0x0e001f0009087f89 */ /* 0x000e6400000e0000 */
[----:B-1----:R-:W-:-:S05]  /*01e0*/  FADD R8, R9, R8 ;  /* 0x0000000809087221 */ /* 0x002fca0000000000 */
[----:B------:R-:W1:Y:S02]  /*01f0*/  SHFL.BFLY PT, R11, R8, 0x8, 0x1f ;  /* 0x0d001f00080b7f89 */ /* 0x000e6400000e0000 */
[----:B-1----:R-:W-:-:S05]  /*0200*/  FADD R11, R8, R11 ;  /* 0x0000000b080b7221 */ /* 0x002fca0000000000 */
[----:B------:R-:W1:Y:S02]  /*0210*/  SHFL.BFLY PT, R10, R11, 0x4, 0x1f ;  /* 0x0c801f000b0a7f89 */ /* 0x000e6400000e0000 */
[----:B-1----:R-:W-:-:S05]  /*0220*/  FADD R10, R11, R10 ;  /* 0x0000000a0b0a7221 */ /* 0x002fca0000000000 */
[----:B------:R-:W1:Y:S02]  /*0230*/  SHFL.BFLY PT, R5, R10, 0x2, 0x1f ;  /* 0x0c401f000a057f89 */ /* 0x000e6400000e0000 */
[----:B-1----:R-:W-:-:S05]  /*0240*/  FADD R5, R10, R5 ;  /* 0x000000050a057221 */ /* 0x002fca0000000000 */
[----:B------:R-:W1:Y:S02]  /*0250*/  SHFL.BFLY PT, R4, R5, 0x1, 0x1f ;  /* 0x0c201f0005047f89 */ /* 0x000e6400000e0000 */
[----:B-1----:R-:W-:Y:S01]  /*0260*/  FADD R9, R5, R4 ;  /* 0x0000000405097221 */ /* 0x002fe20000000000 */
[----:B------:R-:W-:-:S04]  /*0270*/  LEA R4, R12, UR4, 0x2 ;  /* 0x000000040c047c11 */ /* 0x000fc8000f8e10ff */
[----:B------:R-:W-:Y:S01]  /*0280*/  @!P1 STS [R6+UR4], R9 ;  /* 0x0000000906009988 */ /* 0x000fe20008000804 */
[----:B------:R-:W-:Y:S01]  /*0290*/  BAR.SYNC.DEFER_BLOCKING 0x0 ;  /* 0x0000000000007b1d */ /* 0x000fe20000010000 */
[----:B------:R-:W-:-:S04]  /*02a0*/  ISETP.NE.U32.AND P1, PT, R7, 0x1, PT ;  /* 0x000000010700780c */ /* 0x000fc80003f25070 */
[----:B------:R-:W-:Y:S01]  /*02b0*/  ISETP.LT.AND P1, PT, R12, 0x2, P1 ;  /* 0x000000020c00780c */ /* 0x000fe20000f21270 */
[----:B------:R-:W1:Y:S04]  /*02c0*/  @!P2 LDS R2, [R4] ;  /* 0x000000000402a984 */ /* 0x000e680000000800 */
[----:B-1----:R-:W1:Y:S02]  /*02d0*/  SHFL.BFLY PT, R5, R2, 0x1, 0x1f ;  /* 0x0c201f0002057f89 */ /* 0x002e6400000e0000 */
[----:B-1----:R-:W-:-:S06]  /*02e0*/  FADD R5, R2, R5 ;  /* 0x0000000502057221 */ /* 0x002fcc0000000000 */
[----:B------:R1:W-:Y:S01]  /*02f0*/  @P1 STS [R4], R5 ;  /* 0x0000000504001388 */ /* 0x0003e20000000800 */
[----:B------:R-:W-:Y:S06]  /*0300*/  BAR.SYNC.DEFER_BLOCKING 0x0 ;  /* 0x0000000000007b1d */ /* 0x000fec0000010000 */
[----:B-1----:R-:W-:Y:S05]  /*0310*/  @!P0 EXIT ;  /* 0x000000000000894d */ /* 0x002fea0003800000 */
[----:B------:R-:W0:Y:S01]  /*0320*/  LDS R5, [UR4] ;  /* 0x00000004ff057984 */ /* 0x000e220008000800 */
[----:B------:R-:W1:Y:S02]  /*0330*/  LDC.64 R2, c[0x0][0x220] ;  /* 0x00008800ff027b82 */ /* 0x000e640000000a00 */
[----:B-1----:R-:W-:-:S05]  /*0340*/  IMAD.WIDE R2, R0, 0x4, R2 ;  /* 0x0000000400027825 */ /* 0x002fca00078e0202 */
[----:B0-----:R-:W-:Y:S01]  /*0350*/  STG.E desc[UR6][R2.64], R5 ;  /* 0x0000000502007986 */ /* 0x001fe2000c101906 */
[----:B------:R-:W-:Y:S05]  /*0360*/  EXIT ;  /* 0x000000000000794d */ /* 0x000fea0003800000 */
.L_x_0:
[----:B------:R-:W-:-:S00]  /*0370*/  BRA `(.L_x_0) ;  /* 0xfffffffc00fc7947 */ /* 0x000fc0000383ffff */
[----:B------:R-:W-:-:S00]  /*0380*/  NOP ;  /* 0x0000000000007918 */ /* 0x000fc00000000000 */
[----:B------:R-:W-:-:S00]  /*0390*/  NOP ;  /* 0x0000000000007918 */ /* 0x000fc00000000000 */
[----:B------:R-:W-:-:S00]  /*03a0*/  NOP ;  /* 0x0000000000007918 */ /* 0x000fc00000000000 */
[----:B------:R-:W-:-:S00]  /*03b0*/  NOP ;  /* 0x0000000000007918 */ /* 0x000fc00000000000 */
[----:B------:R-:W-:-:S00]  /*03c0*/  NOP ;  /* 0x0000000000007918 */ /* 0x000fc00000000000 */
[----:B------:R-:W-:-:S00]  /*03d0*/  NOP ;  /* 0x0000000000007918 */ /* 0x000fc00000000000 */
[----:B------:R-:W-:-:S00]  /*03e0*/  NOP ;  /* 0x0000000000007918 */ /* 0x000fc00000000000 */
[----:B------:R-:W-:-:S00]  /*03f0*/  NOP ;  /* 0x0000000000007918 */ /* 0x000fc00000000000 */
.L_x_1:


//--------------------- .nv.shared.triton_per_fused_mv_2 --------------------------
	.section	.nv.shared.triton_per_fused_mv_2,"aw",@nobits
	.sectionflags	@""
	.align	16
	.zero		1024


//--------------------- .nv.constant0.triton_per_fused_mv_2 --------------------------
	.section	.nv.constant0.triton_per_fused_mv_2,"a",@progbits
	.sectionflags	@""
	.align	4
.nv.constant0.triton_per_fused_mv_2:
	.zero		560
